//
// Generated by NVIDIA NVVM Compiler
//
// Compiler Build ID: CL-36424714
// Cuda compilation tools, release 13.0, V13.0.88
// Based on NVVM 20.0.0
//

.version 9.0
.target sm_100
.address_size 64

	// .globl	_Z7Kernel1PKiS0_PKfPbPfS4_ii

.visible .entry _Z7Kernel1PKiS0_PKfPbPfS4_ii(
	.param .u64 .ptr .align 1 _Z7Kernel1PKiS0_PKfPbPfS4_ii_param_0,
	.param .u64 .ptr .align 1 _Z7Kernel1PKiS0_PKfPbPfS4_ii_param_1,
	.param .u64 .ptr .align 1 _Z7Kernel1PKiS0_PKfPbPfS4_ii_param_2,
	.param .u64 .ptr .align 1 _Z7Kernel1PKiS0_PKfPbPfS4_ii_param_3,
	.param .u64 .ptr .align 1 _Z7Kernel1PKiS0_PKfPbPfS4_ii_param_4,
	.param .u64 .ptr .align 1 _Z7Kernel1PKiS0_PKfPbPfS4_ii_param_5,
	.param .u32 _Z7Kernel1PKiS0_PKfPbPfS4_ii_param_6,
	.param .u32 _Z7Kernel1PKiS0_PKfPbPfS4_ii_param_7
)
{
	.reg .pred 	%p<8>;
	.reg .b16 	%rs<3>;
	.reg .b32 	%r<24>;
	.reg .b32 	%f<8>;
	.reg .b64 	%rd<24>;

	ld.param.u64 	%rd7, [_Z7Kernel1PKiS0_PKfPbPfS4_ii_param_0];
	ld.param.u64 	%rd8, [_Z7Kernel1PKiS0_PKfPbPfS4_ii_param_1];
	ld.param.u64 	%rd9, [_Z7Kernel1PKiS0_PKfPbPfS4_ii_param_2];
	ld.param.u64 	%rd10, [_Z7Kernel1PKiS0_PKfPbPfS4_ii_param_3];
	ld.param.u64 	%rd11, [_Z7Kernel1PKiS0_PKfPbPfS4_ii_param_4];
	ld.param.u64 	%rd12, [_Z7Kernel1PKiS0_PKfPbPfS4_ii_param_5];
	ld.param.u32 	%r8, [_Z7Kernel1PKiS0_PKfPbPfS4_ii_param_6];
	ld.param.u32 	%r21, [_Z7Kernel1PKiS0_PKfPbPfS4_ii_param_7];
	mov.u32 	%r10, %ctaid.x;
	mov.u32 	%r11, %ntid.x;
	mov.u32 	%r12, %tid.x;
	mad.lo.s32 	%r1, %r10, %r11, %r12;
	setp.ge.s32 	%p1, %r1, %r8;
	@%p1 bra 	$L__BB0_10;
	cvta.to.global.u64 	%rd13, %rd10;
	cvt.s64.s32 	%rd14, %r1;
	add.s64 	%rd1, %rd13, %rd14;
	ld.global.u8 	%rs1, [%rd1];
	setp.ne.s16 	%p2, %rs1, 1;
	@%p2 bra 	$L__BB0_10;
	mov.b16 	%rs2, 0;
	st.global.u8 	[%rd1], %rs2;
	cvta.to.global.u64 	%rd15, %rd7;
	mul.wide.s32 	%rd16, %r1, 4;
	add.s64 	%rd2, %rd15, %rd16;
	ld.global.nc.u32 	%r22, [%rd2];
	add.s32 	%r13, %r1, 1;
	setp.ge.s32 	%p3, %r13, %r8;
	@%p3 bra 	$L__BB0_4;
	ld.global.nc.u32 	%r21, [%rd2+4];
$L__BB0_4:
	setp.ge.s32 	%p4, %r22, %r21;
	@%p4 bra 	$L__BB0_10;
	cvta.to.global.u64 	%rd17, %rd11;
	add.s64 	%rd19, %rd17, %rd16;
	ld.global.nc.f32 	%f1, [%rd19];
	cvta.to.global.u64 	%rd3, %rd8;
	cvta.to.global.u64 	%rd4, %rd9;
	cvta.to.global.u64 	%rd5, %rd12;
$L__BB0_6:
	mul.wide.s32 	%rd20, %r22, 4;
	add.s64 	%rd21, %rd3, %rd20;
	ld.global.nc.u32 	%r14, [%rd21];
	mul.wide.s32 	%rd22, %r14, 4;
	add.s64 	%rd6, %rd5, %rd22;
	add.s64 	%rd23, %rd4, %rd20;
	ld.global.nc.f32 	%f6, [%rd23];
	add.f32 	%f2, %f1, %f6;
	ld.global.u32 	%r15, [%rd6];
	atom.relaxed.global.cas.b32 	%r23, [%rd6], %r15, %r15;
	mov.b32 	%f7, %r23;
	mov.b32 	%r6, %f2;
$L__BB0_7:
	setp.geu.f32 	%p5, %f2, %f7;
	@%p5 bra 	$L__BB0_9;
	atom.relaxed.global.cas.b32 	%r23, [%rd6], %r23, %r6;
	mov.b32 	%f5, %r23;
	setp.neu.f32 	%p6, %f7, %f5;
	mov.f32 	%f7, %f5;
	@%p6 bra 	$L__BB0_7;
$L__BB0_9:
	add.s32 	%r22, %r22, 1;
	setp.ne.s32 	%p7, %r22, %r21;
	@%p7 bra 	$L__BB0_6;
$L__BB0_10:
	ret;

}


// ===== COMPILED SASS (sm_100) =====

	.target	sm_100

	.elftype	@"ET_EXEC"


//--------------------- .note.nv.tkinfo           --------------------------
	.section	.note.nv.tkinfo,"",@"SHT_NOTE"
	.sectionflags	@"SHF_NOTE_NV_TKINFO"
	.tkinfo
        /*0018*/ 	.word	0x00000002
        /*0030*/ 	.string	""
        /*0030*/ 	.string	"ptxas"
        /*0030*/ 	.string	"Cuda compilation tools, release 13.0, V13.0.88"
        /*0030*/ 	.string	"Build cuda_13.0.r13.0/compiler.36424714_0"
        /*0030*/ 	.string	"-arch sm_100 -m 64 "



//--------------------- .note.nv.cuinfo           --------------------------
	.section	.note.nv.cuinfo,"",@"SHT_NOTE"
	.sectionflags	@"SHF_NOTE_NV_CUINFO"
        /*0018*/ 	.short	0x0002
        /*001a*/ 	.short	0x0064
        /*001c*/ 	.short	0x0082
	.zero		2


//--------------------- .nv.info                  --------------------------
	.section	.nv.info,"",@"SHT_CUDA_INFO"
	.align	4


	//----- nvinfo : EIATTR_REGCOUNT
	.align		4
        /*0000*/ 	.byte	0x04, 0x2f
        /*0002*/ 	.short	(.L_1 - .L_0)
	.align		4
.L_0:
        /*0004*/ 	.word	index@(_Z7Kernel1PKiS0_PKfPbPfS4_ii)
        /*0008*/ 	.word	0x00000010


	//----- nvinfo : EIATTR_FRAME_SIZE
	.align		4
.L_1:
        /*000c*/ 	.byte	0x04, 0x11
        /*000e*/ 	.short	(.L_3 - .L_2)
	.align		4
.L_2:
        /*0010*/ 	.word	index@(_Z7Kernel1PKiS0_PKfPbPfS4_ii)
        /*0014*/ 	.word	0x00000000


	//----- nvinfo : EIATTR_MIN_STACK_SIZE
	.align		4
.L_3:
        /*0018*/ 	.byte	0x04, 0x12
        /*001a*/ 	.short	(.L_5 - .L_4)
	.align		4
.L_4:
        /*001c*/ 	.word	index@(_Z7Kernel1PKiS0_PKfPbPfS4_ii)
        /*0020*/ 	.word	0x00000000
.L_5:


//--------------------- .nv.compat                --------------------------
	.section	.nv.compat,"",@"SHT_CUDA_COMPAT_INFO"
	.align	4
        /*0000*/ 	.byte	0x02, 0x09, 0x00, 0x00, 0x02, 0x02, 0x01, 0x00, 0x02, 0x05, 0x05, 0x00, 0x03, 0x07, 0x01, 0x01
        /*0010*/ 	.byte	0x02, 0x03, 0x00, 0x00, 0x02, 0x06, 0x01, 0x00, 0x04, 0x0b, 0x08, 0x00, 0x09, 0x00, 0x00, 0x00
        /*0020*/ 	.byte	0x00, 0x00, 0x00, 0x00


//--------------------- .nv.info._Z7Kernel1PKiS0_PKfPbPfS4_ii --------------------------
	.section	.nv.info._Z7Kernel1PKiS0_PKfPbPfS4_ii,"",@"SHT_CUDA_INFO"
	.sectionflags	@""
	.align	4


	//----- nvinfo : EIATTR_CUDA_API_VERSION
	.align		4
        /*0000*/ 	.byte	0x04, 0x37
        /*0002*/ 	.short	(.L_7 - .L_6)
.L_6:
        /*0004*/ 	.word	0x00000082


	//----- nvinfo : EIATTR_KPARAM_INFO
	.align		4
.L_7:
        /*0008*/ 	.byte	0x04, 0x17
        /*000a*/ 	.short	(.L_9 - .L_8)
.L_8:
        /*000c*/ 	.word	0x00000000
        /*0010*/ 	.short	0x0007
        /*0012*/ 	.short	0x0034
        /*0014*/ 	.byte	0x00, 0xf0, 0x11, 0x00


	//----- nvinfo : EIATTR_KPARAM_INFO
	.align		4
.L_9:
        /*0018*/ 	.byte	0x04, 0x17
        /*001a*/ 	.short	(.L_11 - .L_10)
.L_10:
        /*001c*/ 	.word	0x00000000
        /*0020*/ 	.short	0x0006
        /*0022*/ 	.short	0x0030
        /*0024*/ 	.byte	0x00, 0xf0, 0x11, 0x00


	//----- nvinfo : EIATTR_KPARAM_INFO
	.align		4
.L_11:
        /*0028*/ 	.byte	0x04, 0x17
        /*002a*/ 	.short	(.L_13 - .L_12)
.L_12:
        /*002c*/ 	.word	0x00000000
        /*0030*/ 	.short	0x0005
        /*0032*/ 	.short	0x0028
        /*0034*/ 	.byte	0x00, 0xf5, 0x21, 0x00


	//----- nvinfo : EIATTR_KPARAM_INFO
	.align		4
.L_13:
        /*0038*/ 	.byte	0x04, 0x17
        /*003a*/ 	.short	(.L_15 - .L_14)
.L_14:
        /*003c*/ 	.word	0x00000000
        /*0040*/ 	.short	0x0004
        /*0042*/ 	.short	0x0020
        /*0044*/ 	.byte	0x00, 0xf5, 0x21, 0x00


	//----- nvinfo : EIATTR_KPARAM_INFO
	.align		4
.L_15:
        /*0048*/ 	.byte	0x04, 0x17
        /*004a*/ 	.short	(.L_17 - .L_16)
.L_16:
        /*004c*/ 	.word	0x00000000
        /*0050*/ 	.short	0x0003
        /*0052*/ 	.short	0x0018
        /*0054*/ 	.byte	0x00, 0xf5, 0x21, 0x00


	//----- nvinfo : EIATTR_KPARAM_INFO
	.align		4
.L_17:
        /*0058*/ 	.byte	0x04, 0x17
        /*005a*/ 	.short	(.L_19 - .L_18)
.L_18:
        /*005c*/ 	.word	0x00000000
        /*0060*/ 	.short	0x0002
        /*0062*/ 	.short	0x0010
        /*0064*/ 	.byte	0x00, 0xf5, 0x21, 0x00


	//----- nvinfo : EIATTR_KPARAM_INFO
	.align		4
.L_19:
        /*0068*/ 	.byte	0x04, 0x17
        /*006a*/ 	.short	(.L_21 - .L_20)
.L_20:
        /*006c*/ 	.word	0x00000000
        /*0070*/ 	.short	0x0001
        /*0072*/ 	.short	0x0008
        /*0074*/ 	.byte	0x00, 0xf5, 0x21, 0x00


	//----- nvinfo : EIATTR_KPARAM_INFO
	.align		4
.L_21:
        /*0078*/ 	.byte	0x04, 0x17
        /*007a*/ 	.short	(.L_23 - .L_22)
.L_22:
        /*007c*/ 	.word	0x00000000
        /*0080*/ 	.short	0x0000
        /*0082*/ 	.short	0x0000
        /*0084*/ 	.byte	0x00, 0xf5, 0x21, 0x00


	//----- nvinfo : EIATTR_SPARSE_MMA_MASK
	.align		4
.L_23:
        /*0088*/ 	.byte	0x03, 0x50
        /*008a*/ 	.short	0x0000


	//----- nvinfo : EIATTR_MAXREG_COUNT
	.align		4
        /*008c*/ 	.byte	0x03, 0x1b
        /*008e*/ 	.short	0x00ff


	//----- nvinfo : EIATTR_MERCURY_ISA_VERSION
	.align		4
        /*0090*/ 	.byte	0x03, 0x5f
        /*0092*/ 	.short	0x0101


	//----- nvinfo : EIATTR_VRC_CTA_INIT_COUNT
	.align		4
        /*0094*/ 	.byte	0x02, 0x4a
	.zero		1
	.zero		1


	//----- nvinfo : EIATTR_EXIT_INSTR_OFFSETS
	.align		4
        /*0098*/ 	.byte	0x04, 0x1c
        /*009a*/ 	.short	(.L_25 - .L_24)


	//   ....[0]....
.L_24:
        /*009c*/ 	.word	0x00000070


	//   ....[1]....
        /*00a0*/ 	.word	0x000000e0


	//   ....[2]....
        /*00a4*/ 	.word	0x00000190


	//   ....[3]....
        /*00a8*/ 	.word	0x00000360


	//----- nvinfo : EIATTR_CRS_STACK_SIZE
	.align		4
.L_25:
        /*00ac*/ 	.byte	0x04, 0x1e
        /*00ae*/ 	.short	(.L_27 - .L_26)
.L_26:
        /*00b0*/ 	.word	0x00000000


	//----- nvinfo : EIATTR_CBANK_PARAM_SIZE
	.align		4
.L_27:
        /*00b4*/ 	.byte	0x03, 0x19
        /*00b6*/ 	.short	0x0038


	//----- nvinfo : EIATTR_PARAM_CBANK
	.align		4
        /*00b8*/ 	.byte	0x04, 0x0a
        /*00ba*/ 	.short	(.L_29 - .L_28)
	.align		4
.L_28:
        /*00bc*/ 	.word	index@(.nv.constant0._Z7Kernel1PKiS0_PKfPbPfS4_ii)
        /*00c0*/ 	.short	0x0380
        /*00c2*/ 	.short	0x0038


	//----- nvinfo : EIATTR_SW_WAR
	.align		4
.L_29:
        /*00c4*/ 	.byte	0x04, 0x36
        /*00c6*/ 	.short	(.L_31 - .L_30)
.L_30:
        /*00c8*/ 	.word	0x00000008
.L_31:


//--------------------- .nv.callgraph             --------------------------
	.section	.nv.callgraph,"",@"SHT_CUDA_CALLGRAPH"
	.align	4
	.sectionentsize	8
	.align		4
        /*0000*/ 	.word	0x00000000
	.align		4
        /*0004*/ 	.word	0xffffffff
	.align		4
        /*0008*/ 	.word	0x00000000
	.align		4
        /*000c*/ 	.word	0xfffffffe
	.align		4
        /*0010*/ 	.word	0x00000000
	.align		4
        /*0014*/ 	.word	0xfffffffd
	.align		4
        /*0018*/ 	.word	0x00000000
	.align		4
        /*001c*/ 	.word	0xfffffffc


//--------------------- .text._Z7Kernel1PKiS0_PKfPbPfS4_ii --------------------------
	.section	.text._Z7Kernel1PKiS0_PKfPbPfS4_ii,"ax",@progbits
	.align	128
        .global         _Z7Kernel1PKiS0_PKfPbPfS4_ii
        .type           _Z7Kernel1PKiS0_PKfPbPfS4_ii,@function
        .size           _Z7Kernel1PKiS0_PKfPbPfS4_ii,(.L_x_5 - _Z7Kernel1PKiS0_PKfPbPfS4_ii)
        .other          _Z7Kernel1PKiS0_PKfPbPfS4_ii,@"STO_CUDA_ENTRY STV_DEFAULT"
_Z7Kernel1PKiS0_PKfPbPfS4_ii:
.text._Z7Kernel1PKiS0_PKfPbPfS4_ii:
[----:B------:R-:W-:Y:S01]  /*0000*/  LDC R1, c[0x0][0x37c] ;  /* 0x0000df00ff017b82 */ /* 0x000fe20000000800 */
[----:B------:R-:W0:Y:S07]  /*0010*/  S2R R0, SR_TID.X ;  /* 0x0000000000007919 */ /* 0x000e2e0000002100 */
[----:B------:R-:W0:Y:S01]  /*0020*/  S2UR UR4, SR_CTAID.X ;  /* 0x00000000000479c3 */ /* 0x000e220000002500 */
[----:B------:R-:W1:Y:S07]  /*0030*/  LDCU UR6, c[0x0][0x3b0] ;  /* 0x00007600ff0677ac */ /* 0x000e6e0008000800 */
[----:B------:R-:W0:Y:S02]  /*0040*/  LDC R7, c[0x0][0x360] ;  /* 0x0000d800ff077b82 */ /* 0x000e240000000800 */
[----:B0-----:R-:W-:-:S05]  /*0050*/  IMAD R7, R7, UR4, R0 ;  /* 0x0000000407077c24 */ /* 0x001fca000f8e0200 */
[----:B-1----:R-:W-:-:S13]  /*0060*/  ISETP.GE.AND P0, PT, R7, UR6, PT ;  /* 0x0000000607007c0c */ /* 0x002fda000bf06270 */
[----:B------:R-:W-:Y:S05]  /*0070*/  @P0 EXIT ;  /* 0x000000000000094d */ /* 0x000fea0003800000 */
[----:B------:R-:W0:Y:S01]  /*0080*/  LDCU.64 UR8, c[0x0][0x398] ;  /* 0x00007300ff0877ac */ /* 0x000e220008000a00 */
[----:B------:R-:W1:Y:S01]  /*0090*/  LDCU.64 UR4, c[0x0][0x358] ;  /* 0x00006b00ff0477ac */ /* 0x000e620008000a00 */
[----:B0-----:R-:W-:-:S04]  /*00a0*/  IADD3 R8, P0, PT, R7, UR8, RZ ;  /* 0x0000000807087c10 */ /* 0x001fc8000ff1e0ff */
[----:B------:R-:W-:-:S05]  /*00b0*/  LEA.HI.X.SX32 R9, R7, UR9, 0x1, P0 ;  /* 0x0000000907097c11 */ /* 0x000fca00080f0eff */
[----:B-1----:R-:W2:Y:S02]  /*00c0*/  LDG.E.U8 R0, desc[UR4][R8.64] ;  /* 0x0000000408007981 */ /* 0x002ea4000c1e1100 */
[----:B--2---:R-:W-:-:S13]  /*00d0*/  ISETP.NE.AND P0, PT, R0, 0x1, PT ;  /* 0x000000010000780c */ /* 0x004fda0003f05270 */
[----:B------:R-:W-:Y:S05]  /*00e0*/  @P0 EXIT ;  /* 0x000000000000094d */ /* 0x000fea0003800000 */
[----:B------:R-:W0:Y:S01]  /*00f0*/  LDC.64 R4, c[0x0][0x380] ;  /* 0x0000e000ff047b82 */ /* 0x000e220000000a00 */
[----:B------:R-:W1:Y:S01]  /*0100*/  LDCU UR7, c[0x0][0x3b4] ;  /* 0x00007680ff0777ac */ /* 0x000e620008000800 */
[----:B------:R-:W-:-:S05]  /*0110*/  VIADD R0, R7, 0x1 ;  /* 0x0000000107007836 */ /* 0x000fca0000000000 */
[----:B------:R-:W-:Y:S01]  /*0120*/  ISETP.GE.AND P0, PT, R0, UR6, PT ;  /* 0x0000000600007c0c */ /* 0x000fe2000bf06270 */
[----:B-1----:R-:W-:Y:S02]  /*0130*/  IMAD.U32 R0, RZ, RZ, UR7 ;  /* 0x00000007ff007e24 */ /* 0x002fe4000f8e00ff */
[----:B0-----:R-:W-:-:S10]  /*0140*/  IMAD.WIDE R4, R7, 0x4, R4 ;  /* 0x0000000407047825 */ /* 0x001fd400078e0204 */
[----:B------:R-:W2:Y:S04]  /*0150*/  @!P0 LDG.E.CONSTANT R0, desc[UR4][R4.64+0x4] ;  /* 0x0000040404008981 */ /* 0x000ea8000c1e9900 */
[----:B------:R-:W2:Y:S04]  /*0160*/  LDG.E.CONSTANT R3, desc[UR4][R4.64] ;  /* 0x0000000404037981 */ /* 0x000ea8000c1e9900 */
[----:B------:R0:W-:Y:S01]  /*0170*/  STG.E.U8 desc[UR4][R8.64], RZ ;  /* 0x000000ff08007986 */ /* 0x0001e2000c101104 */
[----:B--2---:R-:W-:-:S13]  /*0180*/  ISETP.GE.AND P0, PT, R3, R0, PT ;  /* 0x000000000300720c */ /* 0x004fda0003f06270 */
[----:B0-----:R-:W-:Y:S05]  /*0190*/  @P0 EXIT ;  /* 0x000000000000094d */ /* 0x001fea0003800000 */
[----:B------:R-:W0:Y:S02]  /*01a0*/  LDC.64 R4, c[0x0][0x3a0] ;  /* 0x0000e800ff047b82 */ /* 0x000e240000000a00 */
[----:B0-----:R-:W-:-:S05]  /*01b0*/  IMAD.WIDE R4, R7, 0x4, R4 ;  /* 0x0000000407047825 */ /* 0x001fca00078e0204 */
[----:B------:R0:W5:Y:S02]  /*01c0*/  LDG.E.CONSTANT R2, desc[UR4][R4.64] ;  /* 0x0000000404027981 */ /* 0x000164000c1e9900 */
.L_x_3:
[----:B0-----:R-:W0:Y:S08]  /*01d0*/  LDC.64 R4, c[0x0][0x388] ;  /* 0x0000e200ff047b82 */ /* 0x001e300000000a00 */
[----:B------:R-:W1:Y:S01]  /*01e0*/  LDC.64 R6, c[0x0][0x3a8] ;  /* 0x0000ea00ff067b82 */ /* 0x000e620000000a00 */
[----:B0-----:R-:W-:-:S06]  /*01f0*/  IMAD.WIDE R4, R3, 0x4, R4 ;  /* 0x0000000403047825 */ /* 0x001fcc00078e0204 */
[----:B------:R-:W1:Y:S02]  /*0200*/  LDG.E.CONSTANT R5, desc[UR4][R4.64] ;  /* 0x0000000404057981 */ /* 0x000e64000c1e9900 */
[----:B-1----:R-:W-:Y:S02]  /*0210*/  IMAD.WIDE R8, R5, 0x4, R6 ;  /* 0x0000000405087825 */ /* 0x002fe400078e0206 */
[----:B------:R-:W0:Y:S03]  /*0220*/  LDC.64 R6, c[0x0][0x390] ;  /* 0x0000e400ff067b82 */ /* 0x000e260000000a00 */
[----:B------:R-:W2:Y:S01]  /*0230*/  LDG.E R10, desc[UR4][R8.64] ;  /* 0x00000004080a7981 */ /* 0x000ea2000c1e1900 */
[----:B0-----:R-:W-:-:S06]  /*0240*/  IMAD.WIDE R6, R3, 0x4, R6 ;  /* 0x0000000403067825 */ /* 0x001fcc00078e0206 */
[----:B------:R-:W3:Y:S01]  /*0250*/  LDG.E.CONSTANT R7, desc[UR4][R6.64] ;  /* 0x0000000406077981 */ /* 0x000ee2000c1e9900 */
[----:B--2---:R-:W-:-:S05]  /*0260*/  MOV R11, R10 ;  /* 0x0000000a000b7202 */ /* 0x004fca0000000f00 */
[----:B------:R-:W2:Y:S01]  /*0270*/  ATOMG.E.CAS.STRONG.GPU PT, R12, [R8], R10, R11 ;  /* 0x0000000a080c73a9 */ /* 0x000ea200001ee10b */
[----:B------:R-:W-:Y:S01]  /*0280*/  VIADD R3, R3, 0x1 ;  /* 0x0000000103037836 */ /* 0x000fe20000000000 */
[----:B------:R-:W-:Y:S04]  /*0290*/  BSSY B0, `(.L_x_0) ;  /* 0x000000b000007945 */ /* 0x000fe80003800000 */
[----:B------:R-:W-:Y:S01]  /*02a0*/  ISETP.NE.AND P0, PT, R3, R0, PT ;  /* 0x000000000300720c */ /* 0x000fe20003f05270 */
[----:B---3-5:R-:W-:Y:S01]  /*02b0*/  FADD R13, R2, R7 ;  /* 0x00000007020d7221 */ /* 0x028fe20000000000 */
[----:B--2---:R-:W-:-:S11]  /*02c0*/  MOV R4, R12 ;  /* 0x0000000c00047202 */ /* 0x004fd60000000f00 */
.L_x_2:
[----:B------:R-:W-:Y:S01]  /*02d0*/  FSETP.GEU.AND P1, PT, R13, R4, PT ;  /* 0x000000040d00720b */ /* 0x000fe20003f2e000 */
[----:B------:R-:W-:-:S12]  /*02e0*/  YIELD ;  /* 0x0000000000007946 */ /* 0x000fd80003800000 */
[----:B------:R-:W-:Y:S05]  /*02f0*/  @P1 BRA `(.L_x_1) ;  /* 0x0000000000101947 */ /* 0x000fea0003800000 */
[----:B------:R-:W2:Y:S02]  /*0300*/  ATOMG.E.CAS.STRONG.GPU PT, R12, [R8], R12, R13 ;  /* 0x0000000c080c73a9 */ /* 0x000ea400001ee10d */
[----:B--2---:R-:W-:Y:S01]  /*0310*/  FSETP.NEU.AND P1, PT, R4, R12, PT ;  /* 0x0000000c0400720b */ /* 0x004fe20003f2d000 */
[----:B------:R-:W-:-:S12]  /*0320*/  IMAD.MOV.U32 R4, RZ, RZ, R12 ;  /* 0x000000ffff047224 */ /* 0x000fd800078e000c */
[----:B------:R-:W-:Y:S05]  /*0330*/  @P1 BRA `(.L_x_2) ;  /* 0xfffffffc00e41947 */ /* 0x000fea000383ffff */
.L_x_1:
[----:B------:R-:W-:Y:S05]  /*0340*/  BSYNC B0 ;  /* 0x0000000000007941 */ /* 0x000fea0003800000 */
.L_x_0:
[----:B------:R-:W-:Y:S05]  /*0350*/  @P0 BRA `(.L_x_3) ;  /* 0xfffffffc009c0947 */ /* 0x000fea000383ffff */
[----:B------:R-:W-:Y:S05]  /*0360*/  EXIT ;  /* 0x000000000000794d */ /* 0x000fea0003800000 */
.L_x_4:
[----:B------:R-:W-:-:S00]  /*0370*/  BRA `(.L_x_4) ;  /* 0xfffffffc00fc7947 */ /* 0x000fc0000383ffff */
[----:B------:R-:W-:-:S00]  /*0380*/  NOP ;  /* 0x0000000000007918 */ /* 0x000fc00000000000 */
[----:B------:R-:W-:-:S00]  /*0390*/  NOP ;  /* 0x0000000000007918 */ /* 0x000fc00000000000 */
[----:B------:R-:W-:-:S00]  /*03a0*/  NOP ;  /* 0x0000000000007918 */ /* 0x000fc00000000000 */
[----:B------:R-:W-:-:S00]  /*03b0*/  NOP ;  /* 0x0000000000007918 */ /* 0x000fc00000000000 */
[----:B------:R-:W-:-:S00]  /*03c0*/  NOP ;  /* 0x0000000000007918 */ /* 0x000fc00000000000 */
[----:B------:R-:W-:-:S00]  /*03d0*/  NOP ;  /* 0x0000000000007918 */ /* 0x000fc00000000000 */
[----:B------:R-:W-:-:S00]  /*03e0*/  NOP ;  /* 0x0000000000007918 */ /* 0x000fc00000000000 */
[----:B------:R-:W-:-:S00]  /*03f0*/  NOP ;  /* 0x0000000000007918 */ /* 0x000fc00000000000 */
.L_x_5:


//--------------------- .nv.shared.reserved.0     --------------------------
	.section	.nv.shared.reserved.0,"aw",@nobits
	.weak		__nv_reservedSMEM_offset_0_alias
	.size		__nv_reservedSMEM_offset_0_alias, 0, 64
	.other		__nv_reservedSMEM_offset_0_alias,@"STO_CUDA_RESERVED_SHARED STV_DEFAULT"
__nv_reservedSMEM_offset_0_alias:
	.zero		0
	.zero		64


//--------------------- .nv.constant0._Z7Kernel1PKiS0_PKfPbPfS4_ii --------------------------
	.section	.nv.constant0._Z7Kernel1PKiS0_PKfPbPfS4_ii,"a",@progbits
	.sectionflags	@""
	.align	4
.nv.constant0._Z7Kernel1PKiS0_PKfPbPfS4_ii:
	.zero		952


//--------------------- SYMBOLS --------------------------

	.type		.nv.reservedSmem.offset0,@object
	.size		.nv.reservedSmem.offset0,0x4
